//
// Generated by NVIDIA NVVM Compiler
//
// Compiler Build ID: CL-36424714
// Cuda compilation tools, release 13.0, V13.0.88
// Based on NVVM 20.0.0
//

.version 9.0
.target sm_100
.address_size 64

	// .globl	_Z11cuTransposeiiPKfPf

.visible .entry _Z11cuTransposeiiPKfPf(
	.param .u32 _Z11cuTransposeiiPKfPf_param_0,
	.param .u32 _Z11cuTransposeiiPKfPf_param_1,
	.param .u64 .ptr .align 1 _Z11cuTransposeiiPKfPf_param_2,
	.param .u64 .ptr .align 1 _Z11cuTransposeiiPKfPf_param_3
)
{
	.reg .pred 	%p<4>;
	.reg .b32 	%r<14>;
	.reg .b32 	%f<2>;
	.reg .b64 	%rd<9>;

	ld.param.u32 	%r5, [_Z11cuTransposeiiPKfPf_param_0];
	ld.param.u32 	%r4, [_Z11cuTransposeiiPKfPf_param_1];
	ld.param.u64 	%rd1, [_Z11cuTransposeiiPKfPf_param_2];
	ld.param.u64 	%rd2, [_Z11cuTransposeiiPKfPf_param_3];
	mov.u32 	%r6, %ntid.x;
	mov.u32 	%r7, %ctaid.x;
	mov.u32 	%r8, %tid.x;
	mad.lo.s32 	%r1, %r6, %r7, %r8;
	mov.u32 	%r9, %ctaid.y;
	mov.u32 	%r10, %tid.y;
	mad.lo.s32 	%r11, %r6, %r9, %r10;
	setp.ge.s32 	%p1, %r1, %r4;
	setp.ge.s32 	%p2, %r11, %r5;
	or.pred  	%p3, %p1, %p2;
	@%p3 bra 	$L__BB0_2;
	cvta.to.global.u64 	%rd3, %rd1;
	cvta.to.global.u64 	%rd4, %rd2;
	mad.lo.s32 	%r12, %r11, %r5, %r1;
	mul.wide.s32 	%rd5, %r12, 4;
	add.s64 	%rd6, %rd3, %rd5;
	ld.global.f32 	%f1, [%rd6];
	mad.lo.s32 	%r13, %r4, %r1, %r11;
	mul.wide.s32 	%rd7, %r13, 4;
	add.s64 	%rd8, %rd4, %rd7;
	st.global.f32 	[%rd8], %f1;
$L__BB0_2:
	ret;

}


// ===== COMPILED SASS (sm_100) =====

	.target	sm_100

	.elftype	@"ET_EXEC"


//--------------------- .note.nv.tkinfo           --------------------------
	.section	.note.nv.tkinfo,"",@"SHT_NOTE"
	.sectionflags	@"SHF_NOTE_NV_TKINFO"
	.tkinfo
        /*0018*/ 	.word	0x00000002
        /*0030*/ 	.string	""
        /*0030*/ 	.string	"ptxas"
        /*0030*/ 	.string	"Cuda compilation tools, release 13.0, V13.0.88"
        /*0030*/ 	.string	"Build cuda_13.0.r13.0/compiler.36424714_0"
        /*0030*/ 	.string	"-arch sm_100 -m 64 "



//--------------------- .note.nv.cuinfo           --------------------------
	.section	.note.nv.cuinfo,"",@"SHT_NOTE"
	.sectionflags	@"SHF_NOTE_NV_CUINFO"
        /*0018*/ 	.short	0x0002
        /*001a*/ 	.short	0x0064
        /*001c*/ 	.short	0x0082
	.zero		2


//--------------------- .nv.info                  --------------------------
	.section	.nv.info,"",@"SHT_CUDA_INFO"
	.align	4


	//----- nvinfo : EIATTR_REGCOUNT
	.align		4
        /*0000*/ 	.byte	0x04, 0x2f
        /*0002*/ 	.short	(.L_1 - .L_0)
	.align		4
.L_0:
        /*0004*/ 	.word	index@(_Z11cuTransposeiiPKfPf)
        /*0008*/ 	.word	0x0000000a


	//----- nvinfo : EIATTR_FRAME_SIZE
	.align		4
.L_1:
        /*000c*/ 	.byte	0x04, 0x11
        /*000e*/ 	.short	(.L_3 - .L_2)
	.align		4
.L_2:
        /*0010*/ 	.word	index@(_Z11cuTransposeiiPKfPf)
        /*0014*/ 	.word	0x00000000


	//----- nvinfo : EIATTR_MIN_STACK_SIZE
	.align		4
.L_3:
        /*0018*/ 	.byte	0x04, 0x12
        /*001a*/ 	.short	(.L_5 - .L_4)
	.align		4
.L_4:
        /*001c*/ 	.word	index@(_Z11cuTransposeiiPKfPf)
        /*0020*/ 	.word	0x00000000
.L_5:


//--------------------- .nv.compat                --------------------------
	.section	.nv.compat,"",@"SHT_CUDA_COMPAT_INFO"
	.align	4
        /*0000*/ 	.byte	0x02, 0x09, 0x00, 0x00, 0x02, 0x02, 0x01, 0x00, 0x02, 0x05, 0x05, 0x00, 0x03, 0x07, 0x01, 0x01
        /*0010*/ 	.byte	0x02, 0x03, 0x00, 0x00, 0x02, 0x06, 0x01, 0x00, 0x04, 0x0b, 0x08, 0x00, 0x09, 0x00, 0x00, 0x00
        /*0020*/ 	.byte	0x00, 0x00, 0x00, 0x00


//--------------------- .nv.info._Z11cuTransposeiiPKfPf --------------------------
	.section	.nv.info._Z11cuTransposeiiPKfPf,"",@"SHT_CUDA_INFO"
	.sectionflags	@""
	.align	4


	//----- nvinfo : EIATTR_CUDA_API_VERSION
	.align		4
        /*0000*/ 	.byte	0x04, 0x37
        /*0002*/ 	.short	(.L_7 - .L_6)
.L_6:
        /*0004*/ 	.word	0x00000082


	//----- nvinfo : EIATTR_KPARAM_INFO
	.align		4
.L_7:
        /*0008*/ 	.byte	0x04, 0x17
        /*000a*/ 	.short	(.L_9 - .L_8)
.L_8:
        /*000c*/ 	.word	0x00000000
        /*0010*/ 	.short	0x0003
        /*0012*/ 	.short	0x0010
        /*0014*/ 	.byte	0x00, 0xf5, 0x21, 0x00


	//----- nvinfo : EIATTR_KPARAM_INFO
	.align		4
.L_9:
        /*0018*/ 	.byte	0x04, 0x17
        /*001a*/ 	.short	(.L_11 - .L_10)
.L_10:
        /*001c*/ 	.word	0x00000000
        /*0020*/ 	.short	0x0002
        /*0022*/ 	.short	0x0008
        /*0024*/ 	.byte	0x00, 0xf5, 0x21, 0x00


	//----- nvinfo : EIATTR_KPARAM_INFO
	.align		4
.L_11:
        /*0028*/ 	.byte	0x04, 0x17
        /*002a*/ 	.short	(.L_13 - .L_12)
.L_12:
        /*002c*/ 	.word	0x00000000
        /*0030*/ 	.short	0x0001
        /*0032*/ 	.short	0x0004
        /*0034*/ 	.byte	0x00, 0xf0, 0x11, 0x00


	//----- nvinfo : EIATTR_KPARAM_INFO
	.align		4
.L_13:
        /*0038*/ 	.byte	0x04, 0x17
        /*003a*/ 	.short	(.L_15 - .L_14)
.L_14:
        /*003c*/ 	.word	0x00000000
        /*0040*/ 	.short	0x0000
        /*0042*/ 	.short	0x0000
        /*0044*/ 	.byte	0x00, 0xf0, 0x11, 0x00


	//----- nvinfo : EIATTR_SPARSE_MMA_MASK
	.align		4
.L_15:
        /*0048*/ 	.byte	0x03, 0x50
        /*004a*/ 	.short	0x0000


	//----- nvinfo : EIATTR_MAXREG_COUNT
	.align		4
        /*004c*/ 	.byte	0x03, 0x1b
        /*004e*/ 	.short	0x00ff


	//----- nvinfo : EIATTR_MERCURY_ISA_VERSION
	.align		4
        /*0050*/ 	.byte	0x03, 0x5f
        /*0052*/ 	.short	0x0101


	//----- nvinfo : EIATTR_VRC_CTA_INIT_COUNT
	.align		4
        /*0054*/ 	.byte	0x02, 0x4a
	.zero		1
	.zero		1


	//----- nvinfo : EIATTR_EXIT_INSTR_OFFSETS
	.align		4
        /*0058*/ 	.byte	0x04, 0x1c
        /*005a*/ 	.short	(.L_17 - .L_16)


	//   ....[0]....
.L_16:
        /*005c*/ 	.word	0x000000b0


	//   ....[1]....
        /*0060*/ 	.word	0x00000150


	//----- nvinfo : EIATTR_CBANK_PARAM_SIZE
	.align		4
.L_17:
        /*0064*/ 	.byte	0x03, 0x19
        /*0066*/ 	.short	0x0018


	//----- nvinfo : EIATTR_PARAM_CBANK
	.align		4
        /*0068*/ 	.byte	0x04, 0x0a
        /*006a*/ 	.short	(.L_19 - .L_18)
	.align		4
.L_18:
        /*006c*/ 	.word	index@(.nv.constant0._Z11cuTransposeiiPKfPf)
        /*0070*/ 	.short	0x0380
        /*0072*/ 	.short	0x0018


	//----- nvinfo : EIATTR_SW_WAR
	.align		4
.L_19:
        /*0074*/ 	.byte	0x04, 0x36
        /*0076*/ 	.short	(.L_21 - .L_20)
.L_20:
        /*0078*/ 	.word	0x00000008
.L_21:


//--------------------- .nv.callgraph             --------------------------
	.section	.nv.callgraph,"",@"SHT_CUDA_CALLGRAPH"
	.align	4
	.sectionentsize	8
	.align		4
        /*0000*/ 	.word	0x00000000
	.align		4
        /*0004*/ 	.word	0xffffffff
	.align		4
        /*0008*/ 	.word	0x00000000
	.align		4
        /*000c*/ 	.word	0xfffffffe
	.align		4
        /*0010*/ 	.word	0x00000000
	.align		4
        /*0014*/ 	.word	0xfffffffd
	.align		4
        /*0018*/ 	.word	0x00000000
	.align		4
        /*001c*/ 	.word	0xfffffffc


//--------------------- .text._Z11cuTransposeiiPKfPf --------------------------
	.section	.text._Z11cuTransposeiiPKfPf,"ax",@progbits
	.align	128
        .global         _Z11cuTransposeiiPKfPf
        .type           _Z11cuTransposeiiPKfPf,@function
        .size           _Z11cuTransposeiiPKfPf,(.L_x_1 - _Z11cuTransposeiiPKfPf)
        .other          _Z11cuTransposeiiPKfPf,@"STO_CUDA_ENTRY STV_DEFAULT"
_Z11cuTransposeiiPKfPf:
.text._Z11cuTransposeiiPKfPf:
[----:B------:R-:W-:Y:S01]  /*0000*/  LDC R1, c[0x0][0x37c] ;  /* 0x0000df00ff017b82 */ /* 0x000fe20000000800 */
[----:B------:R-:W0:Y:S01]  /*0010*/  S2R R7, SR_CTAID.Y ;  /* 0x0000000000077919 */ /* 0x000e220000002600 */
[----:B------:R-:W0:Y:S01]  /*0020*/  LDCU UR4, c[0x0][0x360] ;  /* 0x00006c00ff0477ac */ /* 0x000e220008000800 */
[----:B------:R-:W0:Y:S01]  /*0030*/  S2R R2, SR_TID.Y ;  /* 0x0000000000027919 */ /* 0x000e220000002200 */
[----:B------:R-:W1:Y:S01]  /*0040*/  LDCU.64 UR6, c[0x0][0x380] ;  /* 0x00007000ff0677ac */ /* 0x000e620008000a00 */
[----:B------:R-:W2:Y:S01]  /*0050*/  S2R R0, SR_CTAID.X ;  /* 0x0000000000007919 */ /* 0x000ea20000002500 */
[----:B------:R-:W2:Y:S01]  /*0060*/  S2R R3, SR_TID.X ;  /* 0x0000000000037919 */ /* 0x000ea20000002100 */
[----:B0-----:R-:W-:-:S05]  /*0070*/  IMAD R7, R7, UR4, R2 ;  /* 0x0000000407077c24 */ /* 0x001fca000f8e0202 */
[----:B-1----:R-:W-:Y:S01]  /*0080*/  ISETP.GE.AND P0, PT, R7, UR6, PT ;  /* 0x0000000607007c0c */ /* 0x002fe2000bf06270 */
[----:B--2---:R-:W-:-:S05]  /*0090*/  IMAD R0, R0, UR4, R3 ;  /* 0x0000000400007c24 */ /* 0x004fca000f8e0203 */
[----:B------:R-:W-:-:S13]  /*00a0*/  ISETP.GE.OR P0, PT, R0, UR7, P0 ;  /* 0x0000000700007c0c */ /* 0x000fda0008706670 */
[----:B------:R-:W-:Y:S05]  /*00b0*/  @P0 EXIT ;  /* 0x000000000000094d */ /* 0x000fea0003800000 */
[----:B------:R-:W0:Y:S01]  /*00c0*/  LDC.64 R2, c[0x0][0x388] ;  /* 0x0000e200ff027b82 */ /* 0x000e220000000a00 */
[----:B------:R-:W1:Y:S01]  /*00d0*/  LDCU.64 UR4, c[0x0][0x358] ;  /* 0x00006b00ff0477ac */ /* 0x000e620008000a00 */
[----:B------:R-:W-:-:S04]  /*00e0*/  IMAD R5, R7, UR6, R0 ;  /* 0x0000000607057c24 */ /* 0x000fc8000f8e0200 */
[----:B0-----:R-:W-:Y:S02]  /*00f0*/  IMAD.WIDE R2, R5, 0x4, R2 ;  /* 0x0000000405027825 */ /* 0x001fe400078e0202 */
[----:B------:R-:W0:Y:S04]  /*0100*/  LDC.64 R4, c[0x0][0x390] ;  /* 0x0000e400ff047b82 */ /* 0x000e280000000a00 */
[----:B-1----:R-:W2:Y:S01]  /*0110*/  LDG.E R3, desc[UR4][R2.64] ;  /* 0x0000000402037981 */ /* 0x002ea2000c1e1900 */
[----:B------:R-:W-:-:S04]  /*0120*/  IMAD R7, R0, UR7, R7 ;  /* 0x0000000700077c24 */ /* 0x000fc8000f8e0207 */
[----:B0-----:R-:W-:-:S05]  /*0130*/  IMAD.WIDE R4, R7, 0x4, R4 ;  /* 0x0000000407047825 */ /* 0x001fca00078e0204 */
[----:B--2---:R-:W-:Y:S01]  /*0140*/  STG.E desc[UR4][R4.64], R3 ;  /* 0x0000000304007986 */ /* 0x004fe2000c101904 */
[----:B------:R-:W-:Y:S05]  /*0150*/  EXIT ;  /* 0x000000000000794d */ /* 0x000fea0003800000 */
.L_x_0:
[----:B------:R-:W-:-:S00]  /*0160*/  BRA `(.L_x_0) ;  /* 0xfffffffc00fc7947 */ /* 0x000fc0000383ffff */
[----:B------:R-:W-:-:S00]  /*0170*/  NOP ;  /* 0x0000000000007918 */ /* 0x000fc00000000000 */
        /* <DEDUP_REMOVED lines=8> */
.L_x_1:


//--------------------- .nv.shared.reserved.0     --------------------------
	.section	.nv.shared.reserved.0,"aw",@nobits
	.weak		__nv_reservedSMEM_offset_0_alias
	.size		__nv_reservedSMEM_offset_0_alias, 0, 64
	.other		__nv_reservedSMEM_offset_0_alias,@"STO_CUDA_RESERVED_SHARED STV_DEFAULT"
__nv_reservedSMEM_offset_0_alias:
	.zero		0
	.zero		64


//--------------------- .nv.constant0._Z11cuTransposeiiPKfPf --------------------------
	.section	.nv.constant0._Z11cuTransposeiiPKfPf,"a",@progbits
	.sectionflags	@""
	.align	4
.nv.constant0._Z11cuTransposeiiPKfPf:
	.zero		920


//--------------------- SYMBOLS --------------------------

	.type		.nv.reservedSmem.offset0,@object
	.size		.nv.reservedSmem.offset0,0x4
